//
// Generated by NVIDIA NVVM Compiler
//
// Compiler Build ID: CL-36424714
// Cuda compilation tools, release 13.0, V13.0.88
// Based on NVVM 20.0.0
//

.version 9.0
.target sm_100
.address_size 64

	// .globl	_Z24smothing_filter_ParaleloPhS_iii
// _ZZ24smothing_filter_ParaleloPhS_iiiE11private_red has been demoted
// _ZZ24smothing_filter_ParaleloPhS_iiiE13private_green has been demoted
// _ZZ24smothing_filter_ParaleloPhS_iiiE12private_blue has been demoted

.visible .entry _Z24smothing_filter_ParaleloPhS_iii(
	.param .u64 .ptr .align 1 _Z24smothing_filter_ParaleloPhS_iii_param_0,
	.param .u64 .ptr .align 1 _Z24smothing_filter_ParaleloPhS_iii_param_1,
	.param .u32 _Z24smothing_filter_ParaleloPhS_iii_param_2,
	.param .u32 _Z24smothing_filter_ParaleloPhS_iii_param_3,
	.param .u32 _Z24smothing_filter_ParaleloPhS_iii_param_4
)
{
	.reg .pred 	%p<101>;
	.reg .b32 	%r<376>;
	.reg .b64 	%rd<9>;
	// demoted variable
	.shared .align 4 .b8 _ZZ24smothing_filter_ParaleloPhS_iiiE11private_red[4096];
	// demoted variable
	.shared .align 4 .b8 _ZZ24smothing_filter_ParaleloPhS_iiiE13private_green[4096];
	// demoted variable
	.shared .align 4 .b8 _ZZ24smothing_filter_ParaleloPhS_iiiE12private_blue[4096];
	ld.param.u64 	%rd1, [_Z24smothing_filter_ParaleloPhS_iii_param_0];
	ld.param.u64 	%rd2, [_Z24smothing_filter_ParaleloPhS_iii_param_1];
	ld.param.u32 	%r167, [_Z24smothing_filter_ParaleloPhS_iii_param_2];
	ld.param.u32 	%r168, [_Z24smothing_filter_ParaleloPhS_iii_param_3];
	ld.param.u32 	%r169, [_Z24smothing_filter_ParaleloPhS_iii_param_4];
	mov.u32 	%r171, %ctaid.x;
	mov.u32 	%r172, %ctaid.y;
	mov.u32 	%r1, %tid.x;
	mov.u32 	%r2, %tid.y;
	mov.u32 	%r173, %ntid.y;
	mad.lo.s32 	%r3, %r172, %r173, %r2;
	mov.u32 	%r174, %ntid.x;
	mad.lo.s32 	%r4, %r171, %r174, %r1;
	mad.lo.s32 	%r175, %r167, %r3, %r4;
	setp.lt.s32 	%p6, %r3, %r167;
	setp.lt.s32 	%p7, %r4, %r168;
	and.pred  	%p1, %p6, %p7;
	not.pred 	%p8, %p1;
	setp.ge.s32 	%p9, %r175, %r169;
	or.pred  	%p10, %p8, %p9;
	@%p10 bra 	$L__BB0_2;
	cvta.to.global.u64 	%rd3, %rd1;
	mul.lo.s32 	%r186, %r175, 3;
	cvt.s64.s32 	%rd4, %r186;
	add.s64 	%rd5, %rd3, %rd4;
	ld.global.u8 	%r187, [%rd5];
	shl.b32 	%r188, %r2, 5;
	add.s32 	%r189, %r188, %r1;
	shl.b32 	%r190, %r189, 2;
	mov.u32 	%r191, _ZZ24smothing_filter_ParaleloPhS_iiiE11private_red;
	add.s32 	%r192, %r191, %r190;
	st.shared.u32 	[%r192], %r187;
	ld.global.u8 	%r193, [%rd5+1];
	mov.u32 	%r194, _ZZ24smothing_filter_ParaleloPhS_iiiE13private_green;
	add.s32 	%r195, %r194, %r190;
	st.shared.u32 	[%r195], %r193;
	ld.global.u8 	%r196, [%rd5+2];
	mov.u32 	%r197, _ZZ24smothing_filter_ParaleloPhS_iiiE12private_blue;
	add.s32 	%r198, %r197, %r190;
	st.shared.u32 	[%r198], %r196;
	bra.uni 	$L__BB0_3;
$L__BB0_2:
	shl.b32 	%r176, %r2, 5;
	add.s32 	%r177, %r176, %r1;
	shl.b32 	%r178, %r177, 2;
	mov.u32 	%r179, _ZZ24smothing_filter_ParaleloPhS_iiiE11private_red;
	add.s32 	%r180, %r179, %r178;
	mov.b32 	%r181, 0;
	st.shared.u32 	[%r180], %r181;
	mov.u32 	%r182, _ZZ24smothing_filter_ParaleloPhS_iiiE13private_green;
	add.s32 	%r183, %r182, %r178;
	st.shared.u32 	[%r183], %r181;
	mov.u32 	%r184, _ZZ24smothing_filter_ParaleloPhS_iiiE12private_blue;
	add.s32 	%r185, %r184, %r178;
	st.shared.u32 	[%r185], %r181;
$L__BB0_3:
	bar.sync 	0;
	@%p8 bra 	$L__BB0_55;
	add.s32 	%r6, %r3, -2;
	add.s32 	%r7, %r4, -2;
	setp.ge.s32 	%p12, %r6, %r167;
	shl.b32 	%r200, %r6, 5;
	or.b32  	%r201, %r7, %r6;
	setp.lt.s32 	%p13, %r201, 0;
	setp.ge.s32 	%p14, %r7, %r168;
	or.pred  	%p15, %p14, %p12;
	add.s32 	%r202, %r4, %r200;
	shl.b32 	%r203, %r202, 2;
	mov.u32 	%r204, _ZZ24smothing_filter_ParaleloPhS_iiiE12private_blue;
	add.s32 	%r8, %r204, %r203;
	mov.u32 	%r205, _ZZ24smothing_filter_ParaleloPhS_iiiE13private_green;
	add.s32 	%r9, %r205, %r203;
	mov.u32 	%r206, _ZZ24smothing_filter_ParaleloPhS_iiiE11private_red;
	add.s32 	%r10, %r206, %r203;
	mov.b32 	%r304, 0;
	or.pred  	%p16, %p15, %p13;
	mov.u32 	%r305, %r304;
	mov.u32 	%r306, %r304;
	@%p16 bra 	$L__BB0_6;
	ld.shared.u32 	%r304, [%r10+-8];
	ld.shared.u32 	%r306, [%r9+-8];
	ld.shared.u32 	%r305, [%r8+-8];
$L__BB0_6:
	setp.ge.s32 	%p17, %r6, %r167;
	add.s32 	%r17, %r4, -1;
	or.b32  	%r207, %r17, %r6;
	setp.lt.s32 	%p18, %r207, 0;
	setp.gt.s32 	%p19, %r4, %r168;
	or.pred  	%p20, %p18, %p19;
	or.pred  	%p21, %p20, %p17;
	@%p21 bra 	$L__BB0_8;
	ld.shared.u32 	%r208, [%r10+-4];
	add.s32 	%r304, %r208, %r304;
	ld.shared.u32 	%r209, [%r9+-4];
	add.s32 	%r306, %r209, %r306;
	ld.shared.u32 	%r210, [%r8+-4];
	add.s32 	%r305, %r210, %r305;
$L__BB0_8:
	setp.ge.s32 	%p22, %r6, %r167;
	or.b32  	%r211, %r4, %r6;
	setp.lt.s32 	%p23, %r211, 0;
	or.pred  	%p24, %p23, %p22;
	@%p24 bra 	$L__BB0_10;
	ld.shared.u32 	%r212, [%r10];
	add.s32 	%r304, %r212, %r304;
	ld.shared.u32 	%r213, [%r9];
	add.s32 	%r306, %r213, %r306;
	ld.shared.u32 	%r214, [%r8];
	add.s32 	%r305, %r214, %r305;
$L__BB0_10:
	setp.ge.s32 	%p25, %r6, %r167;
	add.s32 	%r30, %r4, 1;
	or.b32  	%r215, %r30, %r6;
	setp.lt.s32 	%p26, %r215, 0;
	setp.ge.s32 	%p27, %r30, %r168;
	or.pred  	%p28, %p27, %p25;
	or.pred  	%p29, %p28, %p26;
	@%p29 bra 	$L__BB0_12;
	ld.shared.u32 	%r216, [%r10+4];
	add.s32 	%r304, %r216, %r304;
	ld.shared.u32 	%r217, [%r9+4];
	add.s32 	%r306, %r217, %r306;
	ld.shared.u32 	%r218, [%r8+4];
	add.s32 	%r305, %r218, %r305;
$L__BB0_12:
	setp.ge.s32 	%p30, %r6, %r167;
	add.s32 	%r37, %r4, 2;
	or.b32  	%r219, %r37, %r6;
	setp.lt.s32 	%p31, %r219, 0;
	setp.ge.s32 	%p32, %r37, %r168;
	or.pred  	%p33, %p32, %p30;
	or.pred  	%p34, %p33, %p31;
	@%p34 bra 	$L__BB0_14;
	ld.shared.u32 	%r220, [%r10+8];
	add.s32 	%r304, %r220, %r304;
	ld.shared.u32 	%r221, [%r9+8];
	add.s32 	%r306, %r221, %r306;
	ld.shared.u32 	%r222, [%r8+8];
	add.s32 	%r305, %r222, %r305;
$L__BB0_14:
	setp.ge.s32 	%p35, %r7, %r168;
	add.s32 	%r44, %r3, -1;
	setp.gt.u32 	%p36, %r3, %r167;
	or.b32  	%r223, %r7, %r44;
	setp.lt.s32 	%p37, %r223, 0;
	or.pred  	%p38, %p37, %p35;
	or.pred  	%p39, %p38, %p36;
	@%p39 bra 	$L__BB0_16;
	ld.shared.u32 	%r224, [%r10+120];
	add.s32 	%r304, %r224, %r304;
	ld.shared.u32 	%r225, [%r9+120];
	add.s32 	%r306, %r225, %r306;
	ld.shared.u32 	%r226, [%r8+120];
	add.s32 	%r305, %r226, %r305;
$L__BB0_16:
	setp.gt.u32 	%p40, %r3, %r167;
	setp.gt.s32 	%p41, %r4, %r168;
	or.b32  	%r227, %r17, %r44;
	setp.lt.s32 	%p42, %r227, 0;
	or.pred  	%p43, %p42, %p41;
	or.pred  	%p44, %p43, %p40;
	@%p44 bra 	$L__BB0_18;
	ld.shared.u32 	%r228, [%r10+124];
	add.s32 	%r304, %r228, %r304;
	ld.shared.u32 	%r229, [%r9+124];
	add.s32 	%r306, %r229, %r306;
	ld.shared.u32 	%r230, [%r8+124];
	add.s32 	%r305, %r230, %r305;
$L__BB0_18:
	setp.gt.u32 	%p45, %r3, %r167;
	or.b32  	%r231, %r4, %r44;
	setp.lt.s32 	%p46, %r231, 0;
	or.pred  	%p47, %p46, %p45;
	@%p47 bra 	$L__BB0_20;
	ld.shared.u32 	%r232, [%r10+128];
	add.s32 	%r304, %r232, %r304;
	ld.shared.u32 	%r233, [%r9+128];
	add.s32 	%r306, %r233, %r306;
	ld.shared.u32 	%r234, [%r8+128];
	add.s32 	%r305, %r234, %r305;
$L__BB0_20:
	setp.gt.u32 	%p48, %r3, %r167;
	setp.ge.s32 	%p49, %r30, %r168;
	or.b32  	%r235, %r30, %r44;
	setp.lt.s32 	%p50, %r235, 0;
	or.pred  	%p51, %p50, %p49;
	or.pred  	%p52, %p51, %p48;
	@%p52 bra 	$L__BB0_22;
	ld.shared.u32 	%r236, [%r10+132];
	add.s32 	%r304, %r236, %r304;
	ld.shared.u32 	%r237, [%r9+132];
	add.s32 	%r306, %r237, %r306;
	ld.shared.u32 	%r238, [%r8+132];
	add.s32 	%r305, %r238, %r305;
$L__BB0_22:
	setp.gt.u32 	%p53, %r3, %r167;
	setp.ge.s32 	%p54, %r37, %r168;
	or.b32  	%r239, %r37, %r44;
	setp.lt.s32 	%p55, %r239, 0;
	or.pred  	%p56, %p55, %p54;
	or.pred  	%p57, %p56, %p53;
	@%p57 bra 	$L__BB0_24;
	ld.shared.u32 	%r240, [%r10+136];
	add.s32 	%r304, %r240, %r304;
	ld.shared.u32 	%r241, [%r9+136];
	add.s32 	%r306, %r241, %r306;
	ld.shared.u32 	%r242, [%r8+136];
	add.s32 	%r305, %r242, %r305;
$L__BB0_24:
	setp.lt.s32 	%p58, %r7, %r168;
	setp.gt.s32 	%p59, %r4, 1;
	and.pred  	%p2, %p59, %p58;
	not.pred 	%p60, %p2;
	@%p60 bra 	$L__BB0_26;
	ld.shared.u32 	%r243, [%r10+248];
	add.s32 	%r304, %r243, %r304;
	ld.shared.u32 	%r244, [%r9+248];
	add.s32 	%r306, %r244, %r306;
	ld.shared.u32 	%r245, [%r8+248];
	add.s32 	%r305, %r245, %r305;
$L__BB0_26:
	setp.le.s32 	%p61, %r4, %r168;
	setp.gt.s32 	%p62, %r4, 0;
	and.pred  	%p3, %p62, %p61;
	not.pred 	%p63, %p3;
	@%p63 bra 	$L__BB0_28;
	ld.shared.u32 	%r246, [%r10+252];
	add.s32 	%r304, %r246, %r304;
	ld.shared.u32 	%r247, [%r9+252];
	add.s32 	%r306, %r247, %r306;
	ld.shared.u32 	%r248, [%r8+252];
	add.s32 	%r305, %r248, %r305;
$L__BB0_28:
	setp.lt.s32 	%p64, %r4, 0;
	@%p64 bra 	$L__BB0_30;
	ld.shared.u32 	%r249, [%r10+256];
	add.s32 	%r304, %r249, %r304;
	ld.shared.u32 	%r250, [%r9+256];
	add.s32 	%r306, %r250, %r306;
	ld.shared.u32 	%r251, [%r8+256];
	add.s32 	%r305, %r251, %r305;
$L__BB0_30:
	setp.lt.s32 	%p65, %r30, %r168;
	setp.gt.s32 	%p66, %r4, -2;
	and.pred  	%p4, %p66, %p65;
	not.pred 	%p67, %p4;
	@%p67 bra 	$L__BB0_32;
	ld.shared.u32 	%r252, [%r10+260];
	add.s32 	%r304, %r252, %r304;
	ld.shared.u32 	%r253, [%r9+260];
	add.s32 	%r306, %r253, %r306;
	ld.shared.u32 	%r254, [%r8+260];
	add.s32 	%r305, %r254, %r305;
$L__BB0_32:
	setp.lt.s32 	%p68, %r37, %r168;
	setp.gt.s32 	%p69, %r4, -3;
	and.pred  	%p5, %p69, %p68;
	not.pred 	%p70, %p5;
	@%p70 bra 	$L__BB0_34;
	ld.shared.u32 	%r255, [%r10+264];
	add.s32 	%r304, %r255, %r304;
	ld.shared.u32 	%r256, [%r9+264];
	add.s32 	%r306, %r256, %r306;
	ld.shared.u32 	%r257, [%r8+264];
	add.s32 	%r305, %r257, %r305;
$L__BB0_34:
	add.s32 	%r105, %r3, 1;
	setp.ge.u32 	%p71, %r105, %r167;
	or.pred  	%p73, %p60, %p71;
	@%p73 bra 	$L__BB0_36;
	ld.shared.u32 	%r258, [%r10+376];
	add.s32 	%r304, %r258, %r304;
	ld.shared.u32 	%r259, [%r9+376];
	add.s32 	%r306, %r259, %r306;
	ld.shared.u32 	%r260, [%r8+376];
	add.s32 	%r305, %r260, %r305;
$L__BB0_36:
	setp.ge.u32 	%p74, %r105, %r167;
	or.pred  	%p76, %p63, %p74;
	@%p76 bra 	$L__BB0_38;
	ld.shared.u32 	%r261, [%r10+380];
	add.s32 	%r304, %r261, %r304;
	ld.shared.u32 	%r262, [%r9+380];
	add.s32 	%r306, %r262, %r306;
	ld.shared.u32 	%r263, [%r8+380];
	add.s32 	%r305, %r263, %r305;
$L__BB0_38:
	setp.ge.u32 	%p77, %r105, %r167;
	setp.lt.s32 	%p78, %r4, 0;
	or.pred  	%p79, %p78, %p77;
	@%p79 bra 	$L__BB0_40;
	ld.shared.u32 	%r264, [%r10+384];
	add.s32 	%r304, %r264, %r304;
	ld.shared.u32 	%r265, [%r9+384];
	add.s32 	%r306, %r265, %r306;
	ld.shared.u32 	%r266, [%r8+384];
	add.s32 	%r305, %r266, %r305;
$L__BB0_40:
	setp.ge.u32 	%p80, %r105, %r167;
	or.pred  	%p82, %p67, %p80;
	@%p82 bra 	$L__BB0_42;
	ld.shared.u32 	%r267, [%r10+388];
	add.s32 	%r304, %r267, %r304;
	ld.shared.u32 	%r268, [%r9+388];
	add.s32 	%r306, %r268, %r306;
	ld.shared.u32 	%r269, [%r8+388];
	add.s32 	%r305, %r269, %r305;
$L__BB0_42:
	setp.ge.u32 	%p83, %r105, %r167;
	or.pred  	%p85, %p70, %p83;
	@%p85 bra 	$L__BB0_44;
	ld.shared.u32 	%r270, [%r10+392];
	add.s32 	%r304, %r270, %r304;
	ld.shared.u32 	%r271, [%r9+392];
	add.s32 	%r306, %r271, %r306;
	ld.shared.u32 	%r272, [%r8+392];
	add.s32 	%r305, %r272, %r305;
$L__BB0_44:
	add.s32 	%r136, %r3, 2;
	setp.ge.u32 	%p86, %r136, %r167;
	or.pred  	%p88, %p60, %p86;
	@%p88 bra 	$L__BB0_46;
	ld.shared.u32 	%r273, [%r10+504];
	add.s32 	%r304, %r273, %r304;
	ld.shared.u32 	%r274, [%r9+504];
	add.s32 	%r306, %r274, %r306;
	ld.shared.u32 	%r275, [%r8+504];
	add.s32 	%r305, %r275, %r305;
$L__BB0_46:
	setp.ge.u32 	%p89, %r136, %r167;
	or.pred  	%p91, %p63, %p89;
	@%p91 bra 	$L__BB0_48;
	ld.shared.u32 	%r276, [%r10+508];
	add.s32 	%r304, %r276, %r304;
	ld.shared.u32 	%r277, [%r9+508];
	add.s32 	%r306, %r277, %r306;
	ld.shared.u32 	%r278, [%r8+508];
	add.s32 	%r305, %r278, %r305;
$L__BB0_48:
	setp.ge.u32 	%p92, %r136, %r167;
	setp.lt.s32 	%p93, %r4, 0;
	or.pred  	%p94, %p93, %p92;
	@%p94 bra 	$L__BB0_50;
	ld.shared.u32 	%r279, [%r10+512];
	add.s32 	%r304, %r279, %r304;
	ld.shared.u32 	%r280, [%r9+512];
	add.s32 	%r306, %r280, %r306;
	ld.shared.u32 	%r281, [%r8+512];
	add.s32 	%r305, %r281, %r305;
$L__BB0_50:
	setp.ge.u32 	%p95, %r136, %r167;
	or.pred  	%p97, %p67, %p95;
	@%p97 bra 	$L__BB0_52;
	ld.shared.u32 	%r282, [%r10+516];
	add.s32 	%r304, %r282, %r304;
	ld.shared.u32 	%r283, [%r9+516];
	add.s32 	%r306, %r283, %r306;
	ld.shared.u32 	%r284, [%r8+516];
	add.s32 	%r305, %r284, %r305;
$L__BB0_52:
	setp.ge.u32 	%p98, %r136, %r167;
	or.pred  	%p100, %p70, %p98;
	@%p100 bra 	$L__BB0_54;
	ld.shared.u32 	%r285, [%r10+520];
	add.s32 	%r304, %r285, %r304;
	ld.shared.u32 	%r286, [%r9+520];
	add.s32 	%r306, %r286, %r306;
	ld.shared.u32 	%r287, [%r8+520];
	add.s32 	%r305, %r287, %r305;
$L__BB0_54:
	mul.hi.s32 	%r288, %r304, 1374389535;
	shr.u32 	%r289, %r288, 31;
	shr.u32 	%r290, %r288, 3;
	add.s32 	%r291, %r290, %r289;
	mul.hi.s32 	%r292, %r306, 1374389535;
	shr.u32 	%r293, %r292, 31;
	shr.u32 	%r294, %r292, 3;
	add.s32 	%r295, %r294, %r293;
	mul.hi.s32 	%r296, %r305, 1374389535;
	shr.u32 	%r297, %r296, 31;
	shr.u32 	%r298, %r296, 3;
	add.s32 	%r299, %r298, %r297;
	bar.sync 	0;
	mul.lo.s32 	%r300, %r175, 3;
	cvt.s64.s32 	%rd6, %r300;
	cvta.to.global.u64 	%rd7, %rd2;
	add.s64 	%rd8, %rd7, %rd6;
	st.global.u8 	[%rd8], %r291;
	st.global.u8 	[%rd8+1], %r295;
	st.global.u8 	[%rd8+2], %r299;
$L__BB0_55:
	ret;

}


// ===== COMPILED SASS (sm_100) =====

	.target	sm_100

	.elftype	@"ET_EXEC"


//--------------------- .note.nv.tkinfo           --------------------------
	.section	.note.nv.tkinfo,"",@"SHT_NOTE"
	.sectionflags	@"SHF_NOTE_NV_TKINFO"
	.tkinfo
        /*0018*/ 	.word	0x00000002
        /*0030*/ 	.string	""
        /*0030*/ 	.string	"ptxas"
        /*0030*/ 	.string	"Cuda compilation tools, release 13.0, V13.0.88"
        /*0030*/ 	.string	"Build cuda_13.0.r13.0/compiler.36424714_0"
        /*0030*/ 	.string	"-arch sm_100 -m 64 "



//--------------------- .note.nv.cuinfo           --------------------------
	.section	.note.nv.cuinfo,"",@"SHT_NOTE"
	.sectionflags	@"SHF_NOTE_NV_CUINFO"
        /*0018*/ 	.short	0x0002
        /*001a*/ 	.short	0x0064
        /*001c*/ 	.short	0x0082
	.zero		2


//--------------------- .nv.info                  --------------------------
	.section	.nv.info,"",@"SHT_CUDA_INFO"
	.align	4


	//----- nvinfo : EIATTR_REGCOUNT
	.align		4
        /*0000*/ 	.byte	0x04, 0x2f
        /*0002*/ 	.short	(.L_1 - .L_0)
	.align		4
.L_0:
        /*0004*/ 	.word	index@(_Z24smothing_filter_ParaleloPhS_iii)
        /*0008*/ 	.word	0x00000020


	//----- nvinfo : EIATTR_FRAME_SIZE
	.align		4
.L_1:
        /*000c*/ 	.byte	0x04, 0x11
        /*000e*/ 	.short	(.L_3 - .L_2)
	.align		4
.L_2:
        /*0010*/ 	.word	index@(_Z24smothing_filter_ParaleloPhS_iii)
        /*0014*/ 	.word	0x00000000


	//----- nvinfo : EIATTR_MIN_STACK_SIZE
	.align		4
.L_3:
        /*0018*/ 	.byte	0x04, 0x12
        /*001a*/ 	.short	(.L_5 - .L_4)
	.align		4
.L_4:
        /*001c*/ 	.word	index@(_Z24smothing_filter_ParaleloPhS_iii)
        /*0020*/ 	.word	0x00000000
.L_5:


//--------------------- .nv.compat                --------------------------
	.section	.nv.compat,"",@"SHT_CUDA_COMPAT_INFO"
	.align	4
        /*0000*/ 	.byte	0x02, 0x09, 0x00, 0x00, 0x02, 0x02, 0x01, 0x00, 0x02, 0x05, 0x05, 0x00, 0x03, 0x07, 0x01, 0x01
        /*0010*/ 	.byte	0x02, 0x03, 0x00, 0x00, 0x02, 0x06, 0x01, 0x00, 0x04, 0x0b, 0x08, 0x00, 0x09, 0x00, 0x00, 0x00
        /*0020*/ 	.byte	0x00, 0x00, 0x00, 0x00


//--------------------- .nv.info._Z24smothing_filter_ParaleloPhS_iii --------------------------
	.section	.nv.info._Z24smothing_filter_ParaleloPhS_iii,"",@"SHT_CUDA_INFO"
	.sectionflags	@""
	.align	4


	//----- nvinfo : EIATTR_CUDA_API_VERSION
	.align		4
        /*0000*/ 	.byte	0x04, 0x37
        /*0002*/ 	.short	(.L_7 - .L_6)
.L_6:
        /*0004*/ 	.word	0x00000082


	//----- nvinfo : EIATTR_KPARAM_INFO
	.align		4
.L_7:
        /*0008*/ 	.byte	0x04, 0x17
        /*000a*/ 	.short	(.L_9 - .L_8)
.L_8:
        /*000c*/ 	.word	0x00000000
        /*0010*/ 	.short	0x0004
        /*0012*/ 	.short	0x0018
        /*0014*/ 	.byte	0x00, 0xf0, 0x11, 0x00


	//----- nvinfo : EIATTR_KPARAM_INFO
	.align		4
.L_9:
        /*0018*/ 	.byte	0x04, 0x17
        /*001a*/ 	.short	(.L_11 - .L_10)
.L_10:
        /*001c*/ 	.word	0x00000000
        /*0020*/ 	.short	0x0003
        /*0022*/ 	.short	0x0014
        /*0024*/ 	.byte	0x00, 0xf0, 0x11, 0x00


	//----- nvinfo : EIATTR_KPARAM_INFO
	.align		4
.L_11:
        /*0028*/ 	.byte	0x04, 0x17
        /*002a*/ 	.short	(.L_13 - .L_12)
.L_12:
        /*002c*/ 	.word	0x00000000
        /*0030*/ 	.short	0x0002
        /*0032*/ 	.short	0x0010
        /*0034*/ 	.byte	0x00, 0xf0, 0x11, 0x00


	//----- nvinfo : EIATTR_KPARAM_INFO
	.align		4
.L_13:
        /*0038*/ 	.byte	0x04, 0x17
        /*003a*/ 	.short	(.L_15 - .L_14)
.L_14:
        /*003c*/ 	.word	0x00000000
        /*0040*/ 	.short	0x0001
        /*0042*/ 	.short	0x0008
        /*0044*/ 	.byte	0x00, 0xf5, 0x21, 0x00


	//----- nvinfo : EIATTR_KPARAM_INFO
	.align		4
.L_15:
        /*0048*/ 	.byte	0x04, 0x17
        /*004a*/ 	.short	(.L_17 - .L_16)
.L_16:
        /*004c*/ 	.word	0x00000000
        /*0050*/ 	.short	0x0000
        /*0052*/ 	.short	0x0000
        /*0054*/ 	.byte	0x00, 0xf5, 0x21, 0x00


	//----- nvinfo : EIATTR_SPARSE_MMA_MASK
	.align		4
.L_17:
        /*0058*/ 	.byte	0x03, 0x50
        /*005a*/ 	.short	0x0000


	//----- nvinfo : EIATTR_MAXREG_COUNT
	.align		4
        /*005c*/ 	.byte	0x03, 0x1b
        /*005e*/ 	.short	0x00ff


	//----- nvinfo : EIATTR_NUM_BARRIERS
	.align		4
        /*0060*/ 	.byte	0x02, 0x4c
        /*0062*/ 	.byte	0x01
	.zero		1


	//----- nvinfo : EIATTR_MERCURY_ISA_VERSION
	.align		4
        /*0064*/ 	.byte	0x03, 0x5f
        /*0066*/ 	.short	0x0101


	//----- nvinfo : EIATTR_VRC_CTA_INIT_COUNT
	.align		4
        /*0068*/ 	.byte	0x02, 0x4a
	.zero		1
	.zero		1


	//----- nvinfo : EIATTR_EXIT_INSTR_OFFSETS
	.align		4
        /*006c*/ 	.byte	0x04, 0x1c
        /*006e*/ 	.short	(.L_19 - .L_18)


	//   ....[0]....
.L_18:
        /*0070*/ 	.word	0x000003e0


	//   ....[1]....
        /*0074*/ 	.word	0x00001280


	//----- nvinfo : EIATTR_CRS_STACK_SIZE
	.align		4
.L_19:
        /*0078*/ 	.byte	0x04, 0x1e
        /*007a*/ 	.short	(.L_21 - .L_20)
.L_20:
        /*007c*/ 	.word	0x00000000


	//----- nvinfo : EIATTR_CBANK_PARAM_SIZE
	.align		4
.L_21:
        /*0080*/ 	.byte	0x03, 0x19
        /*0082*/ 	.short	0x001c


	//----- nvinfo : EIATTR_PARAM_CBANK
	.align		4
        /*0084*/ 	.byte	0x04, 0x0a
        /*0086*/ 	.short	(.L_23 - .L_22)
	.align		4
.L_22:
        /*0088*/ 	.word	index@(.nv.constant0._Z24smothing_filter_ParaleloPhS_iii)
        /*008c*/ 	.short	0x0380
        /*008e*/ 	.short	0x001c


	//----- nvinfo : EIATTR_SW_WAR
	.align		4
.L_23:
        /*0090*/ 	.byte	0x04, 0x36
        /*0092*/ 	.short	(.L_25 - .L_24)
.L_24:
        /*0094*/ 	.word	0x00000008
.L_25:


//--------------------- .nv.callgraph             --------------------------
	.section	.nv.callgraph,"",@"SHT_CUDA_CALLGRAPH"
	.align	4
	.sectionentsize	8
	.align		4
        /*0000*/ 	.word	0x00000000
	.align		4
        /*0004*/ 	.word	0xffffffff
	.align		4
        /*0008*/ 	.word	0x00000000
	.align		4
        /*000c*/ 	.word	0xfffffffe
	.align		4
        /*0010*/ 	.word	0x00000000
	.align		4
        /*0014*/ 	.word	0xfffffffd
	.align		4
        /*0018*/ 	.word	0x00000000
	.align		4
        /*001c*/ 	.word	0xfffffffc


//--------------------- .text._Z24smothing_filter_ParaleloPhS_iii --------------------------
	.section	.text._Z24smothing_filter_ParaleloPhS_iii,"ax",@progbits
	.align	128
        .global         _Z24smothing_filter_ParaleloPhS_iii
        .type           _Z24smothing_filter_ParaleloPhS_iii,@function
        .size           _Z24smothing_filter_ParaleloPhS_iii,(.L_x_4 - _Z24smothing_filter_ParaleloPhS_iii)
        .other          _Z24smothing_filter_ParaleloPhS_iii,@"STO_CUDA_ENTRY STV_DEFAULT"
_Z24smothing_filter_ParaleloPhS_iii:
.text._Z24smothing_filter_ParaleloPhS_iii:
[----:B------:R-:W-:Y:S01]  /*0000*/  LDC R1, c[0x0][0x37c] ;  /* 0x0000df00ff017b82 */ /* 0x000fe20000000800 */
[----:B------:R-:W0:Y:S07]  /*0010*/  S2R R6, SR_TID.X ;  /* 0x0000000000067919 */ /* 0x000e2e0000002100 */
[----:B------:R-:W1:Y:S01]  /*0020*/  LDC R0, c[0x0][0x364] ;  /* 0x0000d900ff007b82 */ /* 0x000e620000000800 */
[----:B------:R-:W2:Y:S01]  /*0030*/  LDCU.64 UR10, c[0x0][0x390] ;  /* 0x00007200ff0a77ac */ /* 0x000ea20008000a00 */
[----:B------:R-:W-:Y:S01]  /*0040*/  BSSY.RECONVERGENT B0, `(.L_x_0) ;  /* 0x0000038000007945 */ /* 0x000fe20003800200 */
[----:B------:R-:W1:Y:S01]  /*0050*/  S2R R9, SR_TID.Y ;  /* 0x0000000000097919 */ /* 0x000e620000002200 */
[----:B------:R-:W3:Y:S04]  /*0060*/  LDCU UR6, c[0x0][0x398] ;  /* 0x00007300ff0677ac */ /* 0x000ee80008000800 */
[----:B------:R-:W0:Y:S01]  /*0070*/  S2UR UR4, SR_CTAID.X ;  /* 0x00000000000479c3 */ /* 0x000e220000002500 */
[----:B------:R-:W4:Y:S07]  /*0080*/  LDCU.64 UR8, c[0x0][0x358] ;  /* 0x00006b00ff0877ac */ /* 0x000f2e0008000a00 */
[----:B------:R-:W0:Y:S08]  /*0090*/  LDC R3, c[0x0][0x360] ;  /* 0x0000d800ff037b82 */ /* 0x000e300000000800 */
[----:B------:R-:W1:Y:S01]  /*00a0*/  S2UR UR5, SR_CTAID.Y ;  /* 0x00000000000579c3 */ /* 0x000e620000002600 */
[----:B0-----:R-:W-:-:S05]  /*00b0*/  IMAD R4, R3, UR4, R6 ;  /* 0x0000000403047c24 */ /* 0x001fca000f8e0206 */
[----:B--2---:R-:W-:Y:S01]  /*00c0*/  ISETP.GE.AND P0, PT, R4, UR11, PT ;  /* 0x0000000b04007c0c */ /* 0x004fe2000bf06270 */
[----:B-1----:R-:W-:-:S04]  /*00d0*/  IMAD R7, R0, UR5, R9 ;  /* 0x0000000500077c24 */ /* 0x002fc8000f8e0209 */
[C---:B------:R-:W-:Y:S01]  /*00e0*/  IMAD R5, R7.reuse, UR10, R4 ;  /* 0x0000000a07057c24 */ /* 0x040fe2000f8e0204 */
[----:B------:R-:W-:-:S04]  /*00f0*/  ISETP.LT.AND P0, PT, R7, UR10, !P0 ;  /* 0x0000000a07007c0c */ /* 0x000fc8000c701270 */
[----:B---3--:R-:W-:-:S13]  /*0100*/  ISETP.GE.OR P1, PT, R5, UR6, !P0 ;  /* 0x0000000605007c0c */ /* 0x008fda000c726670 */
[----:B----4-:R-:W-:Y:S05]  /*0110*/  @P1 BRA `(.L_x_1) ;  /* 0x0000000000641947 */ /* 0x010fea0003800000 */
[----:B------:R-:W0:Y:S01]  /*0120*/  LDCU.64 UR4, c[0x0][0x380] ;  /* 0x00007000ff0477ac */ /* 0x000e220008000a00 */
[----:B------:R-:W-:-:S05]  /*0130*/  IMAD R0, R5, 0x3, RZ ;  /* 0x0000000305007824 */ /* 0x000fca00078e02ff */
[----:B0-----:R-:W-:-:S04]  /*0140*/  IADD3 R2, P1, PT, R0, UR4, RZ ;  /* 0x0000000400027c10 */ /* 0x001fc8000ff3e0ff */
[----:B------:R-:W-:-:S05]  /*0150*/  LEA.HI.X.SX32 R3, R0, UR5, 0x1, P1 ;  /* 0x0000000500037c11 */ /* 0x000fca00088f0eff */
[----:B------:R-:W2:Y:S04]  /*0160*/  LDG.E.U8 R0, desc[UR8][R2.64] ;  /* 0x0000000802007981 */ /* 0x000ea8000c1e1100 */
[----:B------:R-:W3:Y:S04]  /*0170*/  LDG.E.U8 R8, desc[UR8][R2.64+0x1] ;  /* 0x0000010802087981 */ /* 0x000ee8000c1e1100 */
[----:B------:R0:W4:Y:S01]  /*0180*/  LDG.E.U8 R10, desc[UR8][R2.64+0x2] ;  /* 0x00000208020a7981 */ /* 0x000122000c1e1100 */
[----:B------:R-:W1:Y:S01]  /*0190*/  S2UR UR7, SR_CgaCtaId ;  /* 0x00000000000779c3 */ /* 0x000e620000008800 */
[----:B------:R-:W-:Y:S01]  /*01a0*/  UMOV UR4, 0x400 ;  /* 0x0000040000047882 */ /* 0x000fe20000000000 */
[----:B------:R-:W-:Y:S01]  /*01b0*/  IMAD R6, R9, 0x20, R6 ;  /* 0x0000002009067824 */ /* 0x000fe200078e0206 */
[----:B------:R-:W-:-:S02]  /*01c0*/  UIADD3 UR5, UPT, UPT, UR4, 0x1000, URZ ;  /* 0x0000100004057890 */ /* 0x000fc4000fffe0ff */
[----:B------:R-:W-:Y:S02]  /*01d0*/  UIADD3 UR6, UPT, UPT, UR4, 0x2000, URZ ;  /* 0x0000200004067890 */ /* 0x000fe4000fffe0ff */
[----:B-1----:R-:W-:Y:S02]  /*01e0*/  ULEA UR4, UR7, UR4, 0x18 ;  /* 0x0000000407047291 */ /* 0x002fe4000f8ec0ff */
[----:B------:R-:W-:Y:S02]  /*01f0*/  ULEA UR5, UR7, UR5, 0x18 ;  /* 0x0000000507057291 */ /* 0x000fe4000f8ec0ff */
[----:B------:R-:W-:Y:S02]  /*0200*/  ULEA UR6, UR7, UR6, 0x18 ;  /* 0x0000000607067291 */ /* 0x000fe4000f8ec0ff */
[----:B------:R-:W-:Y:S02]  /*0210*/  IMAD.U32 R11, RZ, RZ, UR4 ;  /* 0x00000004ff0b7e24 */ /* 0x000fe4000f8e00ff */
[----:B------:R-:W-:-:S02]  /*0220*/  IMAD.U32 R9, RZ, RZ, UR5 ;  /* 0x00000005ff097e24 */ /* 0x000fc4000f8e00ff */
[----:B------:R-:W-:Y:S01]  /*0230*/  IMAD.U32 R15, RZ, RZ, UR6 ;  /* 0x00000006ff0f7e24 */ /* 0x000fe2000f8e00ff */
[C---:B0-----:R-:W-:Y:S01]  /*0240*/  LEA R3, R6.reuse, R11, 0x2 ;  /* 0x0000000b06037211 */ /* 0x041fe200078e10ff */
[C---:B------:R-:W-:Y:S02]  /*0250*/  IMAD R13, R6.reuse, 0x4, R9 ;  /* 0x00000004060d7824 */ /* 0x040fe400078e0209 */
[----:B------:R-:W-:Y:S02]  /*0260*/  IMAD R17, R6, 0x4, R15 ;  /* 0x0000000406117824 */ /* 0x000fe400078e020f */
[----:B--2---:R1:W-:Y:S04]  /*0270*/  STS [R3], R0 ;  /* 0x0000000003007388 */ /* 0x0043e80000000800 */
[----:B---3--:R1:W-:Y:S04]  /*0280*/  STS [R13], R8 ;  /* 0x000000080d007388 */ /* 0x0083e80000000800 */
[----:B----4-:R1:W-:Y:S01]  /*0290*/  STS [R17], R10 ;  /* 0x0000000a11007388 */ /* 0x0103e20000000800 */
[----:B------:R-:W-:Y:S05]  /*02a0*/  BRA `(.L_x_2) ;  /* 0x0000000000447947 */ /* 0x000fea0003800000 */
.L_x_1:
[----:B------:R-:W0:Y:S01]  /*02b0*/  S2UR UR5, SR_CgaCtaId ;  /* 0x00000000000579c3 */ /* 0x000e220000008800 */
[----:B------:R-:W-:Y:S01]  /*02c0*/  UMOV UR4, 0x400 ;  /* 0x0000040000047882 */ /* 0x000fe20000000000 */
[----:B------:R-:W-:Y:S01]  /*02d0*/  IMAD R6, R9, 0x20, R6 ;  /* 0x0000002009067824 */ /* 0x000fe200078e0206 */
[----:B------:R-:W-:Y:S02]  /*02e0*/  UIADD3 UR6, UPT, UPT, UR4, 0x1000, URZ ;  /* 0x0000100004067890 */ /* 0x000fe4000fffe0ff */
[----:B------:R-:W-:Y:S02]  /*02f0*/  UIADD3 UR7, UPT, UPT, UR4, 0x2000, URZ ;  /* 0x0000200004077890 */ /* 0x000fe4000fffe0ff */
[----:B0-----:R-:W-:Y:S02]  /*0300*/  ULEA UR4, UR5, UR4, 0x18 ;  /* 0x0000000405047291 */ /* 0x001fe4000f8ec0ff */
[----:B------:R-:W-:Y:S02]  /*0310*/  ULEA UR6, UR5, UR6, 0x18 ;  /* 0x0000000605067291 */ /* 0x000fe4000f8ec0ff */
[----:B------:R-:W-:-:S02]  /*0320*/  ULEA UR7, UR5, UR7, 0x18 ;  /* 0x0000000705077291 */ /* 0x000fc4000f8ec0ff */
[----:B------:R-:W-:Y:S02]  /*0330*/  IMAD.U32 R11, RZ, RZ, UR4 ;  /* 0x00000004ff0b7e24 */ /* 0x000fe4000f8e00ff */
[----:B------:R-:W-:Y:S02]  /*0340*/  MOV R9, UR6 ;  /* 0x0000000600097c02 */ /* 0x000fe40008000f00 */
[----:B------:R-:W-:Y:S02]  /*0350*/  IMAD.U32 R15, RZ, RZ, UR7 ;  /* 0x00000007ff0f7e24 */ /* 0x000fe4000f8e00ff */
[C---:B------:R-:W-:Y:S02]  /*0360*/  IMAD R0, R6.reuse, 0x4, R11 ;  /* 0x0000000406007824 */ /* 0x040fe400078e020b */
[C---:B------:R-:W-:Y:S02]  /*0370*/  IMAD R2, R6.reuse, 0x4, R9 ;  /* 0x0000000406027824 */ /* 0x040fe400078e0209 */
[----:B------:R-:W-:Y:S01]  /*0380*/  IMAD R6, R6, 0x4, R15 ;  /* 0x0000000406067824 */ /* 0x000fe200078e020f */
[----:B------:R0:W-:Y:S04]  /*0390*/  STS [R0], RZ ;  /* 0x000000ff00007388 */ /* 0x0001e80000000800 */
[----:B------:R0:W-:Y:S04]  /*03a0*/  STS [R2], RZ ;  /* 0x000000ff02007388 */ /* 0x0001e80000000800 */
[----:B------:R0:W-:Y:S02]  /*03b0*/  STS [R6], RZ ;  /* 0x000000ff06007388 */ /* 0x0001e40000000800 */
.L_x_2:
[----:B------:R-:W-:Y:S05]  /*03c0*/  BSYNC.RECONVERGENT B0 ;  /* 0x0000000000007941 */ /* 0x000fea0003800200 */
.L_x_0:
[----:B------:R-:W-:Y:S06]  /*03d0*/  BAR.SYNC.DEFER_BLOCKING 0x0 ;  /* 0x0000000000007b1d */ /* 0x000fec0000010000 */
[----:B------:R-:W-:Y:S05]  /*03e0*/  @!P0 EXIT ;  /* 0x000000000000894d */ /* 0x000fea0003800000 */
[C---:B------:R-:W-:Y:S01]  /*03f0*/  VIADD R14, R4.reuse, 0xffffffff ;  /* 0xffffffff040e7836 */ /* 0x040fe20000000000 */
[C---:B-1----:R-:W-:Y:S01]  /*0400*/  IADD3 R17, PT, PT, R7.reuse, -0x2, RZ ;  /* 0xfffffffe07117810 */ /* 0x042fe20007ffe0ff */
[C---:B0-----:R-:W-:Y:S01]  /*0410*/  VIADD R6, R4.reuse, 0xfffffffe ;  /* 0xfffffffe04067836 */ /* 0x041fe20000000000 */
[----:B------:R-:W-:Y:S01]  /*0420*/  ISETP.GT.AND P2, PT, R4, UR11, PT ;  /* 0x0000000b04007c0c */ /* 0x000fe2000bf44270 */
[----:B------:R-:W-:Y:S01]  /*0430*/  VIADD R24, R7, 0x1 ;  /* 0x0000000107187836 */ /* 0x000fe20000000000 */
[C---:B------:R-:W-:Y:S01]  /*0440*/  ISETP.GE.AND P0, PT, R17.reuse, UR10, PT ;  /* 0x0000000a11007c0c */ /* 0x040fe2000bf06270 */
[----:B------:R-:W-:Y:S01]  /*0450*/  IMAD R10, R17, 0x20, R4 ;  /* 0x00000020110a7824 */ /* 0x000fe200078e0204 */
[-C--:B------:R-:W-:Y:S01]  /*0460*/  LOP3.LUT R2, R14, R17.reuse, RZ, 0xfc, !PT ;  /* 0x000000110e027212 */ /* 0x080fe200078efcff */
[----:B------:R-:W0:Y:S01]  /*0470*/  LDCU.64 UR4, c[0x0][0x388] ;  /* 0x00007100ff0477ac */ /* 0x000e220008000a00 */
[----:B------:R-:W-:Y:S01]  /*0480*/  LOP3.LUT R0, R6, R17, RZ, 0xfc, !PT ;  /* 0x0000001106007212 */ /* 0x000fe200078efcff */
[----:B------:R-:W-:Y:S01]  /*0490*/  IMAD R8, R10, 0x4, R15 ;  /* 0x000000040a087824 */ /* 0x000fe200078e020f */
[----:B------:R-:W-:Y:S01]  /*04a0*/  ISETP.GE.OR P1, PT, R6, UR11, P0 ;  /* 0x0000000b06007c0c */ /* 0x000fe20008726670 */
[----:B------:R-:W-:Y:S01]  /*04b0*/  IMAD R5, R5, 0x3, RZ ;  /* 0x0000000305057824 */ /* 0x000fe200078e02ff */
[----:B------:R-:W-:-:S02]  /*04c0*/  ISETP.LT.OR P4, PT, R2, RZ, P2 ;  /* 0x000000ff0200720c */ /* 0x000fc40001781670 */
[----:B------:R-:W-:Y:S02]  /*04d0*/  CS2R R2, SRZ ;  /* 0x0000000000027805 */ /* 0x000fe4000001ff00 */
[----:B------:R-:W-:Y:S02]  /*04e0*/  ISETP.LT.OR P1, PT, R0, RZ, P1 ;  /* 0x000000ff0000720c */ /* 0x000fe40000f21670 */
[----:B------:R-:W-:Y:S02]  /*04f0*/  ISETP.GE.OR P4, PT, R17, UR10, P4 ;  /* 0x0000000a11007c0c */ /* 0x000fe4000a786670 */
[----:B------:R-:W-:Y:S02]  /*0500*/  LOP3.LUT R0, R4, R17, RZ, 0xfc, !PT ;  /* 0x0000001104007212 */ /* 0x000fe400078efcff */
[C---:B------:R-:W-:Y:S01]  /*0510*/  LEA R9, R10.reuse, R9, 0x2 ;  /* 0x000000090a097211 */ /* 0x040fe200078e10ff */
[----:B------:R-:W-:Y:S01]  /*0520*/  IMAD R10, R10, 0x4, R11 ;  /* 0x000000040a0a7824 */ /* 0x000fe200078e020b */
[----:B------:R-:W-:Y:S01]  /*0530*/  ISETP.LT.OR P6, PT, R0, RZ, P0 ;  /* 0x000000ff0000720c */ /* 0x000fe200007c1670 */
[----:B------:R-:W-:Y:S01]  /*0540*/  IMAD.MOV.U32 R0, RZ, RZ, RZ ;  /* 0x000000ffff007224 */ /* 0x000fe200078e00ff */
[C---:B------:R-:W-:Y:S01]  /*0550*/  IADD3 R13, PT, PT, R7.reuse, -0x1, RZ ;  /* 0xffffffff070d7810 */ /* 0x040fe20007ffe0ff */
[----:B------:R-:W-:Y:S01]  /*0560*/  VIADD R11, R4, 0x1 ;  /* 0x00000001040b7836 */ /* 0x000fe20000000000 */
[----:B------:R-:W-:Y:S01]  /*0570*/  ISETP.GT.U32.AND P3, PT, R7, UR10, PT ;  /* 0x0000000a07007c0c */ /* 0x000fe2000bf64070 */
[----:B------:R-:W-:Y:S01]  /*0580*/  @!P1 LDS R2, [R9+-0x8] ;  /* 0xfffff80009029984 */ /* 0x000fe20000000800 */
[----:B------:R-:W-:-:S02]  /*0590*/  LOP3.LUT R15, R6, R13, RZ, 0xfc, !PT ;  /* 0x0000000d060f7212 */ /* 0x000fc400078efcff */
[C---:B------:R-:W-:Y:S01]  /*05a0*/  LOP3.LUT R12, R11.reuse, R17, RZ, 0xfc, !PT ;  /* 0x000000110b0c7212 */ /* 0x040fe200078efcff */
[----:B------:R-:W1:Y:S01]  /*05b0*/  @!P4 LDS R21, [R9+-0x4] ;  /* 0xfffffc000915c984 */ /* 0x000e620000000800 */
[----:B------:R-:W-:Y:S02]  /*05c0*/  ISETP.GE.OR P5, PT, R11, UR11, P0 ;  /* 0x0000000b0b007c0c */ /* 0x000fe400087a6670 */
[-C--:B------:R-:W-:Y:S01]  /*05d0*/  LOP3.LUT R14, R14, R13.reuse, RZ, 0xfc, !PT ;  /* 0x0000000d0e0e7212 */ /* 0x080fe200078efcff */
[----:B------:R-:W-:Y:S01]  /*05e0*/  @!P1 LDS R3, [R10+-0x8] ;  /* 0xfffff8000a039984 */ /* 0x000fe20000000800 */
[----:B------:R-:W-:Y:S01]  /*05f0*/  ISETP.LT.OR P5, PT, R12, RZ, P5 ;  /* 0x000000ff0c00720c */ /* 0x000fe20002fa1670 */
[----:B------:R-:W-:Y:S01]  /*0600*/  VIADD R12, R4, 0x2 ;  /* 0x00000002040c7836 */ /* 0x000fe20000000000 */
[----:B------:R-:W-:Y:S01]  /*0610*/  ISETP.LT.OR P2, PT, R14, RZ, P2 ;  /* 0x000000ff0e00720c */ /* 0x000fe20001741670 */
[----:B------:R-:W2:Y:S01]  /*0620*/  @!P4 LDS R16, [R10+-0x4] ;  /* 0xfffffc000a10c984 */ /* 0x000ea20000000800 */
[----:B------:R-:W-:-:S02]  /*0630*/  LOP3.LUT R14, R4, R13, RZ, 0xfc, !PT ;  /* 0x0000000d040e7212 */ /* 0x000fc400078efcff */
[----:B------:R-:W-:Y:S01]  /*0640*/  LOP3.LUT R17, R12, R17, RZ, 0xfc, !PT ;  /* 0x000000110c117212 */ /* 0x000fe200078efcff */
[----:B------:R-:W-:Y:S01]  /*0650*/  @!P1 LDS R0, [R8+-0x8] ;  /* 0xfffff80008009984 */ /* 0x000fe20000000800 */
[----:B------:R-:W-:Y:S02]  /*0660*/  ISETP.GE.AND P1, PT, R6, UR11, PT ;  /* 0x0000000b06007c0c */ /* 0x000fe4000bf26270 */
[----:B------:R-:W-:Y:S01]  /*0670*/  ISETP.GE.OR P0, PT, R12, UR11, P0 ;  /* 0x0000000b0c007c0c */ /* 0x000fe20008706670 */
[----:B------:R-:W3:Y:S01]  /*0680*/  @!P4 LDS R19, [R8+-0x4] ;  /* 0xfffffc000813c984 */ /* 0x000ee20000000800 */
[----:B------:R-:W-:Y:S02]  /*0690*/  ISETP.LT.OR P1, PT, R15, RZ, P1 ;  /* 0x000000ff0f00720c */ /* 0x000fe40000f21670 */
[----:B------:R-:W-:Y:S01]  /*06a0*/  ISETP.LT.OR P0, PT, R17, RZ, P0 ;  /* 0x000000ff1100720c */ /* 0x000fe20000701670 */
[----:B------:R-:W4:Y:S01]  /*06b0*/  @!P6 LDS R20, [R10] ;  /* 0x000000000a14e984 */ /* 0x000f220000000800 */
[----:B------:R-:W-:-:S02]  /*06c0*/  ISETP.GT.U32.OR P1, PT, R7, UR10, P1 ;  /* 0x0000000a07007c0c */ /* 0x000fc40008f24470 */
[----:B------:R-:W-:Y:S01]  /*06d0*/  ISETP.LT.OR P3, PT, R14, RZ, P3 ;  /* 0x000000ff0e00720c */ /* 0x000fe20001f61670 */
[----:B------:R-:W5:Y:S01]  /*06e0*/  @!P6 LDS R29, [R9] ;  /* 0x00000000091de984 */ /* 0x000f620000000800 */
[----:B------:R-:W-:Y:S02]  /*06f0*/  ISETP.GT.U32.OR P2, PT, R7, UR10, P2 ;  /* 0x0000000a07007c0c */ /* 0x000fe40009744470 */
[-C--:B------:R-:W-:Y:S01]  /*0700*/  LOP3.LUT R22, R11, R13.reuse, RZ, 0xfc, !PT ;  /* 0x0000000d0b167212 */ /* 0x080fe200078efcff */
[----:B------:R-:W0:Y:S01]  /*0710*/  @!P6 LDS R27, [R8] ;  /* 0x00000000081be984 */ /* 0x000e220000000800 */
[----:B------:R-:W-:-:S03]  /*0720*/  LOP3.LUT R13, R12, R13, RZ, 0xfc, !PT ;  /* 0x0000000d0c0d7212 */ /* 0x000fc600078efcff */
[----:B------:R-:W0:Y:S04]  /*0730*/  @!P5 LDS R18, [R10+0x4] ;  /* 0x000004000a12d984 */ /* 0x000e280000000800 */
[----:B------:R-:W0:Y:S04]  /*0740*/  @!P5 LDS R25, [R9+0x4] ;  /* 0x000004000919d984 */ /* 0x000e280000000800 */
[----:B------:R-:W0:Y:S01]  /*0750*/  @!P5 LDS R15, [R8+0x4] ;  /* 0x00000400080fd984 */ /* 0x000e220000000800 */
[----:B-1----:R-:W-:-:S03]  /*0760*/  @!P4 IMAD.IADD R2, R2, 0x1, R21 ;  /* 0x000000010202c824 */ /* 0x002fc600078e0215 */
[----:B------:R-:W1:Y:S04]  /*0770*/  @!P0 LDS R14, [R10+0x8] ;  /* 0x000008000a0e8984 */ /* 0x000e680000000800 */
[----:B------:R-:W1:Y:S01]  /*0780*/  @!P0 LDS R21, [R8+0x8] ;  /* 0x0000080008158984 */ /* 0x000e620000000800 */
[----:B--2---:R-:W-:-:S03]  /*0790*/  @!P4 IMAD.IADD R3, R3, 0x1, R16 ;  /* 0x000000010303c824 */ /* 0x004fc600078e0210 */
[----:B------:R-:W2:Y:S01]  /*07a0*/  @!P0 LDS R17, [R9+0x8] ;  /* 0x0000080009118984 */ /* 0x000ea20000000800 */
[----:B---3--:R-:W-:-:S03]  /*07b0*/  @!P4 IMAD.IADD R0, R0, 0x1, R19 ;  /* 0x000000010000c824 */ /* 0x008fc600078e0213 */
[----:B------:R-:W3:Y:S01]  /*07c0*/  @!P1 LDS R16, [R10+0x78] ;  /* 0x000078000a109984 */ /* 0x000ee20000000800 */
[----:B------:R-:W-:Y:S01]  /*07d0*/  ISETP.GE.AND P4, PT, R11, UR11, PT ;  /* 0x0000000b0b007c0c */ /* 0x000fe2000bf86270 */
[----:B----4-:R-:W-:Y:S02]  /*07e0*/  @!P6 IMAD.IADD R3, R3, 0x1, R20 ;  /* 0x000000010303e824 */ /* 0x010fe400078e0214 */
[----:B------:R-:W4:Y:S01]  /*07f0*/  @!P1 LDS R19, [R9+0x78] ;  /* 0x0000780009139984 */ /* 0x000f220000000800 */
[----:B------:R-:W-:Y:S02]  /*0800*/  ISETP.LT.OR P4, PT, R22, RZ, P4 ;  /* 0x000000ff1600720c */ /* 0x000fe40002781670 */
[----:B-----5:R-:W-:Y:S01]  /*0810*/  @!P6 IADD3 R2, PT, PT, R2, R29, RZ ;  /* 0x0000001d0202e210 */ /* 0x020fe20007ffe0ff */
[----:B------:R-:W5:Y:S01]  /*0820*/  @!P1 LDS R23, [R8+0x78] ;  /* 0x0000780008179984 */ /* 0x000f620000000800 */
[----:B------:R-:W-:Y:S01]  /*0830*/  ISETP.GT.U32.OR P4, PT, R7, UR10, P4 ;  /* 0x0000000a07007c0c */ /* 0x000fe2000a784470 */
[----:B0-----:R-:W-:-:S02]  /*0840*/  @!P6 IMAD.IADD R0, R0, 0x1, R27 ;  /* 0x000000010000e824 */ /* 0x001fc400078e021b */
[----:B------:R-:W0:Y:S01]  /*0850*/  @!P2 LDS R20, [R10+0x7c] ;  /* 0x00007c000a14a984 */ /* 0x000e220000000800 */
[----:B------:R-:W-:Y:S01]  /*0860*/  ISETP.GE.AND P6, PT, R6, UR11, PT ;  /* 0x0000000b06007c0c */ /* 0x000fe2000bfc6270 */
[----:B------:R-:W-:Y:S02]  /*0870*/  @!P5 IMAD.IADD R3, R3, 0x1, R18 ;  /* 0x000000010303d824 */ /* 0x000fe400078e0212 */
[----:B------:R-:W0:Y:S01]  /*0880*/  @!P2 LDS R29, [R9+0x7c] ;  /* 0x00007c00091da984 */ /* 0x000e220000000800 */
[----:B------:R-:W-:-:S03]  /*0890*/  @!P5 IMAD.IADD R2, R2, 0x1, R25 ;  /* 0x000000010202d824 */ /* 0x000fc600078e0219 */
[----:B------:R-:W0:Y:S01]  /*08a0*/  @!P2 LDS R27, [R8+0x7c] ;  /* 0x00007c00081ba984 */ /* 0x000e220000000800 */
[----:B------:R-:W-:-:S03]  /*08b0*/  @!P5 IMAD.IADD R0, R0, 0x1, R15 ;  /* 0x000000010000d824 */ /* 0x000fc600078e020f */
[----:B------:R-:W0:Y:S01]  /*08c0*/  @!P3 LDS R18, [R10+0x80] ;  /* 0x000080000a12b984 */ /* 0x000e220000000800 */
[----:B------:R-:W-:Y:S02]  /*08d0*/  ISETP.GE.AND P5, PT, R12, UR11, PT ;  /* 0x0000000b0c007c0c */ /* 0x000fe4000bfa6270 */
[----:B-1----:R-:W-:Y:S01]  /*08e0*/  @!P0 IADD3 R3, PT, PT, R3, R14, RZ ;  /* 0x0000000e03038210 */ /* 0x002fe20007ffe0ff */
[----:B------:R-:W1:Y:S01]  /*08f0*/  @!P3 LDS R25, [R9+0x80] ;  /* 0x000080000919b984 */ /* 0x000e620000000800 */
[----:B------:R-:W-:Y:S01]  /*0900*/  ISETP.LT.OR P5, PT, R13, RZ, P5 ;  /* 0x000000ff0d00720c */ /* 0x000fe20002fa1670 */
[----:B------:R-:W-:Y:S02]  /*0910*/  @!P0 IMAD.IADD R0, R0, 0x1, R21 ;  /* 0x0000000100008824 */ /* 0x000fe400078e0215 */
[----:B------:R-:W1:Y:S01]  /*0920*/  @!P3 LDS R15, [R8+0x80] ;  /* 0x00008000080fb984 */ /* 0x000e620000000800 */
[----:B------:R-:W-:Y:S01]  /*0930*/  ISETP.GT.U32.OR P5, PT, R7, UR10, P5 ;  /* 0x0000000a07007c0c */ /* 0x000fe2000afa4470 */
[----:B--2---:R-:W-:Y:S01]  /*0940*/  @!P0 IMAD.IADD R2, R2, 0x1, R17 ;  /* 0x0000000102028824 */ /* 0x004fe200078e0211 */
[C---:B------:R-:W-:Y:S01]  /*0950*/  ISETP.GT.AND P0, PT, R4.reuse, 0x1, !P6 ;  /* 0x000000010400780c */ /* 0x040fe20007704270 */
[----:B------:R-:W2:Y:S01]  /*0960*/  @!P4 LDS R21, [R9+0x84] ;  /* 0x000084000915c984 */ /* 0x000ea20000000800 */
[----:B------:R-:W-:Y:S01]  /*0970*/  ISETP.GE.AND P6, PT, R4, RZ, PT ;  /* 0x000000ff0400720c */ /* 0x000fe20003fc6270 */
[----:B---3--:R-:W-:-:S02]  /*0980*/  @!P1 IMAD.IADD R3, R3, 0x1, R16 ;  /* 0x0000000103039824 */ /* 0x008fc400078e0210 */
[----:B------:R-:W3:Y:S01]  /*0990*/  @!P4 LDS R16, [R10+0x84] ;  /* 0x000084000a10c984 */ /* 0x000ee20000000800 */
[----:B----4-:R-:W-:-:S03]  /*09a0*/  @!P1 IMAD.IADD R2, R2, 0x1, R19 ;  /* 0x0000000102029824 */ /* 0x010fc600078e0213 */
[----:B------:R-:W4:Y:S01]  /*09b0*/  @!P4 LDS R19, [R8+0x84] ;  /* 0x000084000813c984 */ /* 0x000f220000000800 */
[----:B-----5:R-:W-:Y:S02]  /*09c0*/  @!P1 IADD3 R0, PT, PT, R0, R23, RZ ;  /* 0x0000001700009210 */ /* 0x020fe40007ffe0ff */
[C---:B------:R-:W-:Y:S01]  /*09d0*/  ISETP.GT.AND P1, PT, R4.reuse, UR11, PT ;  /* 0x0000000b04007c0c */ /* 0x040fe2000bf24270 */
[----:B------:R-:W5:Y:S01]  /*09e0*/  @!P5 LDS R14, [R10+0x88] ;  /* 0x000088000a0ed984 */ /* 0x000f620000000800 */
[----:B0-----:R-:W-:Y:S02]  /*09f0*/  @!P2 IMAD.IADD R3, R3, 0x1, R20 ;  /* 0x000000010303a824 */ /* 0x001fe400078e0214 */
[----:B------:R-:W-:Y:S01]  /*0a00*/  ISETP.GT.AND P1, PT, R4, RZ, !P1 ;  /* 0x000000ff0400720c */ /* 0x000fe20004f24270 */
[----:B------:R-:W0:Y:S01]  /*0a10*/  @!P5 LDS R13, [R8+0x88] ;  /* 0x00008800080dd984 */ /* 0x000e220000000800 */
[----:B------:R-:W-:-:S03]  /*0a20*/  @!P2 IMAD.IADD R2, R2, 0x1, R29 ;  /* 0x000000010202a824 */ /* 0x000fc600078e021d */
[----:B------:R-:W0:Y:S01]  /*0a30*/  @!P5 LDS R17, [R9+0x88] ;  /* 0x000088000911d984 */ /* 0x000e220000000800 */
[----:B------:R-:W-:Y:S01]  /*0a40*/  @!P2 IMAD.IADD R0, R0, 0x1, R27 ;  /* 0x000000010000a824 */ /* 0x000fe200078e021b */
[----:B------:R-:W-:Y:S02]  /*0a50*/  ISETP.GE.AND P2, PT, R12, UR11, PT ;  /* 0x0000000b0c007c0c */ /* 0x000fe4000bf46270 */
[----:B------:R-:W0:Y:S01]  /*0a60*/  @P0 LDS R6, [R10+0xf8] ;  /* 0x0000f8000a060984 */ /* 0x000e220000000800 */
[----:B------:R-:W-:Y:S01]  /*0a70*/  @!P3 IMAD.IADD R3, R3, 0x1, R18 ;  /* 0x000000010303b824 */ /* 0x000fe200078e0212 */
[----:B------:R-:W-:Y:S02]  /*0a80*/  ISETP.GT.AND P2, PT, R4, -0x3, !P2 ;  /* 0xfffffffd0400780c */ /* 0x000fe40005744270 */
[----:B------:R-:W0:Y:S01]  /*0a90*/  @P0 LDS R27, [R8+0xf8] ;  /* 0x0000f800081b0984 */ /* 0x000e220000000800 */
[----:B-1----:R-:W-:-:S03]  /*0aa0*/  @!P3 IADD3 R2, PT, PT, R2, R25, RZ ;  /* 0x000000190202b210 */ /* 0x002fc60007ffe0ff */
[----:B------:R-:W1:Y:S01]  /*0ab0*/  @P0 LDS R23, [R9+0xf8] ;  /* 0x0000f80009170984 */ /* 0x000e620000000800 */
[----:B------:R-:W-:Y:S01]  /*0ac0*/  @!P3 IMAD.IADD R0, R0, 0x1, R15 ;  /* 0x000000010000b824 */ /* 0x000fe200078e020f */
[----:B------:R-:W-:Y:S02]  /*0ad0*/  ISETP.GE.AND P3, PT, R11, UR11, PT ;  /* 0x0000000b0b007c0c */ /* 0x000fe4000bf66270 */
[----:B------:R-:W1:Y:S01]  /*0ae0*/  @P1 LDS R18, [R10+0xfc] ;  /* 0x0000fc000a121984 */ /* 0x000e620000000800 */
[----:B--2---:R-:W-:Y:S01]  /*0af0*/  @!P4 IMAD.IADD R2, R2, 0x1, R21 ;  /* 0x000000010202c824 */ /* 0x004fe200078e0215 */
[----:B------:R-:W-:Y:S02]  /*0b00*/  ISETP.GT.AND P3, PT, R4, -0x2, !P3 ;  /* 0xfffffffe0400780c */ /* 0x000fe40005f64270 */
[----:B------:R-:W2:Y:S01]  /*0b10*/  @P1 LDS R25, [R9+0xfc] ;  /* 0x0000fc0009191984 */ /* 0x000ea20000000800 */
[----:B---3--:R-:W-:-:S03]  /*0b20*/  @!P4 IMAD.IADD R3, R3, 0x1, R16 ;  /* 0x000000010303c824 */ /* 0x008fc600078e0210 */
[----:B------:R-:W3:Y:S01]  /*0b30*/  @P1 LDS R29, [R8+0xfc] ;  /* 0x0000fc00081d1984 */ /* 0x000ee20000000800 */
[----:B----4-:R-:W-:-:S03]  /*0b40*/  @!P4 IMAD.IADD R0, R0, 0x1, R19 ;  /* 0x000000010000c824 */ /* 0x010fc600078e0213 */
[----:B------:R-:W4:Y:S01]  /*0b50*/  @P6 LDS R20, [R10+0x100] ;  /* 0x000100000a146984 */ /* 0x000f220000000800 */
[----:B------:R-:W-:-:S03]  /*0b60*/  ISETP.GE.U32.AND P4, PT, R24, UR10, PT ;  /* 0x0000000a18007c0c */ /* 0x000fc6000bf86070 */
[----:B------:R-:W4:Y:S01]  /*0b70*/  @P6 LDS R15, [R9+0x100] ;  /* 0x00010000090f6984 */ /* 0x000f220000000800 */
[----:B-----5:R-:W-:Y:S02]  /*0b80*/  @!P5 IADD3 R3, PT, PT, R3, R14, RZ ;  /* 0x0000000e0303d210 */ /* 0x020fe40007ffe0ff */
[----:B------:R-:W-:Y:S01]  /*0b90*/  ISETP.LT.OR P4, PT, R4, RZ, P4 ;  /* 0x000000ff0400720c */ /* 0x000fe20002781670 */
[----:B------:R-:W5:Y:S01]  /*0ba0*/  @P6 LDS R22, [R8+0x100] ;  /* 0x0001000008166984 */ /* 0x000f620000000800 */
[----:B0-----:R-:W-:Y:S02]  /*0bb0*/  @!P5 IMAD.IADD R0, R0, 0x1, R13 ;  /* 0x000000010000d824 */ /* 0x001fe400078e020d */
[----:B------:R-:W-:Y:S01]  /*0bc0*/  @!P5 IMAD.IADD R2, R2, 0x1, R17 ;  /* 0x000000010202d824 */ /* 0x000fe200078e0211 */
[----:B------:R-:W-:Y:S01]  /*0bd0*/  ISETP.GE.U32.OR P5, PT, R24, UR10, !P0 ;  /* 0x0000000a18007c0c */ /* 0x000fe2000c7a6470 */
[----:B------:R-:W0:Y:S01]  /*0be0*/  @P3 LDS R11, [R9+0x104] ;  /* 0x00010400090b3984 */ /* 0x000e220000000800 */
[----:B------:R-:W-:-:S03]  /*0bf0*/  @P0 IMAD.IADD R3, R3, 0x1, R6 ;  /* 0x0000000103030824 */ /* 0x000fc600078e0206 */
[----:B------:R-:W0:Y:S01]  /*0c00*/  @P3 LDS R13, [R8+0x104] ;  /* 0x00010400080d3984 */ /* 0x000e220000000800 */
[----:B------:R-:W-:-:S03]  /*0c10*/  @P0 IADD3 R0, PT, PT, R0, R27, RZ ;  /* 0x0000001b00000210 */ /* 0x000fc60007ffe0ff */
[----:B------:R-:W0:Y:S01]  /*0c20*/  @P3 LDS R6, [R10+0x104] ;  /* 0x000104000a063984 */ /* 0x000e220000000800 */
[----:B-1----:R-:W-:-:S03]  /*0c30*/  @P0 IMAD.IADD R2, R2, 0x1, R23 ;  /* 0x0000000102020824 */ /* 0x002fc600078e0217 */
[----:B------:R-:W1:Y:S01]  /*0c40*/  @P2 LDS R12, [R10+0x108] ;  /* 0x000108000a0c2984 */ /* 0x000e620000000800 */
[----:B------:R-:W-:-:S03]  /*0c50*/  @P1 IMAD.IADD R3, R3, 0x1, R18 ;  /* 0x0000000103031824 */ /* 0x000fc600078e0212 */
[----:B------:R-:W1:Y:S01]  /*0c60*/  @P2 LDS R17, [R8+0x108] ;  /* 0x0001080008112984 */ /* 0x000e620000000800 */
[----:B--2---:R-:W-:-:S03]  /*0c70*/  @P1 IMAD.IADD R2, R2, 0x1, R25 ;  /* 0x0000000102021824 */ /* 0x004fc600078e0219 */
[----:B------:R-:W-:Y:S01]  /*0c80*/  @!P5 LDS R19, [R9+0x178] ;  /* 0x000178000913d984 */ /* 0x000fe20000000800 */
[----:B---3--:R-:W-:-:S03]  /*0c90*/  @P1 IMAD.IADD R0, R0, 0x1, R29 ;  /* 0x0000000100001824 */ /* 0x008fc600078e021d */
[----:B------:R-:W2:Y:S01]  /*0ca0*/  @!P5 LDS R14, [R10+0x178] ;  /* 0x000178000a0ed984 */ /* 0x000ea20000000800 */
[----:B----4-:R-:W-:-:S03]  /*0cb0*/  @P6 IADD3 R3, PT, PT, R3, R20, RZ ;  /* 0x0000001403036210 */ /* 0x010fc60007ffe0ff */
[----:B------:R-:W3:Y:S01]  /*0cc0*/  @!P5 LDS R21, [R8+0x178] ;  /* 0x000178000815d984 */ /* 0x000ee20000000800 */
[----:B------:R-:W-:-:S03]  /*0cd0*/  @P6 IMAD.IADD R2, R2, 0x1, R15 ;  /* 0x0000000102026824 */ /* 0x000fc600078e020f */
[----:B------:R-:W4:Y:S01]  /*0ce0*/  @P2 LDS R15, [R9+0x108] ;  /* 0x00010800090f2984 */ /* 0x000f220000000800 */
[----:B-----5:R-:W-:Y:S01]  /*0cf0*/  @P6 IMAD.IADD R0, R0, 0x1, R22 ;  /* 0x0000000100006824 */ /* 0x020fe200078e0216 */
[----:B------:R-:W-:Y:S02]  /*0d00*/  ISETP.GE.U32.OR P6, PT, R24, UR10, !P1 ;  /* 0x0000000a18007c0c */ /* 0x000fe4000cfc6470 */
[----:B------:R-:W-:Y:S04]  /*0d10*/  @!P4 LDS R18, [R10+0x180] ;  /* 0x000180000a12c984 */ /* 0x000fe80000000800 */
[----:B------:R-:W-:Y:S01]  /*0d20*/  @!P4 LDS R27, [R9+0x180] ;  /* 0x00018000091bc984 */ /* 0x000fe20000000800 */
[----:B0-----:R-:W-:-:S03]  /*0d30*/  @P3 IMAD.IADD R2, R2, 0x1, R11 ;  /* 0x0000000102023824 */ /* 0x001fc600078e020b */
[----:B------:R-:W-:Y:S01]  /*0d40*/  @!P4 LDS R29, [R8+0x180] ;  /* 0x00018000081dc984 */ /* 0x000fe20000000800 */
[----:B------:R-:W-:-:S03]  /*0d50*/  @P3 IADD3 R0, PT, PT, R0, R13, RZ ;  /* 0x0000000d00003210 */ /* 0x000fc60007ffe0ff */
[----:B------:R-:W0:Y:S01]  /*0d60*/  @!P6 LDS R16, [R10+0x17c] ;  /* 0x00017c000a10e984 */ /* 0x000e220000000800 */
[----:B------:R-:W-:-:S03]  /*0d70*/  @P3 IMAD.IADD R3, R3, 0x1, R6 ;  /* 0x0000000103033824 */ /* 0x000fc600078e0206 */
[----:B------:R-:W5:Y:S01]  /*0d80*/  @!P6 LDS R23, [R9+0x17c] ;  /* 0x00017c000917e984 */ /* 0x000f620000000800 */
[----:B-1----:R-:W-:Y:S01]  /*0d90*/  @P2 IMAD.IADD R3, R3, 0x1, R12 ;  /* 0x0000000103032824 */ /* 0x002fe200078e020c */
[----:B------:R-:W-:Y:S02]  /*0da0*/  IADD3 R12, PT, PT, R7, 0x2, RZ ;  /* 0x00000002070c7810 */ /* 0x000fe40007ffe0ff */
[----:B------:R-:W1:Y:S01]  /*0db0*/  @!P6 LDS R25, [R8+0x17c] ;  /* 0x00017c000819e984 */ /* 0x000e620000000800 */
[----:B------:R-:W-:Y:S01]  /*0dc0*/  @P2 IMAD.IADD R0, R0, 0x1, R17 ;  /* 0x0000000100002824 */ /* 0x000fe200078e0211 */
[C---:B------:R-:W-:Y:S02]  /*0dd0*/  ISETP.GE.U32.OR P0, PT, R12.reuse, UR10, !P0 ;  /* 0x0000000a0c007c0c */ /* 0x040fe4000c706470 */
[----:B------:R-:W-:Y:S01]  /*0de0*/  ISETP.GE.U32.OR P1, PT, R12, UR10, !P1 ;  /* 0x0000000a0c007c0c */ /* 0x000fe2000cf26470 */
[----:B--2---:R-:W-:Y:S02]  /*0df0*/  @!P5 IMAD.IADD R3, R3, 0x1, R14 ;  /* 0x000000010303d824 */ /* 0x004fe400078e020e */
[----:B---3--:R-:W-:-:S08]  /*0e00*/  @!P5 IMAD.IADD R0, R0, 0x1, R21 ;  /* 0x000000010000d824 */ /* 0x008fd000078e0215 */
[----:B------:R-:W-:Y:S01]  /*0e10*/  @!P0 LDS R14, [R10+0x1f8] ;  /* 0x0001f8000a0e8984 */ /* 0x000fe20000000800 */
[----:B----4-:R-:W-:-:S03]  /*0e20*/  @P2 IMAD.IADD R2, R2, 0x1, R15 ;  /* 0x0000000102022824 */ /* 0x010fc600078e020f */
[----:B------:R-:W-:Y:S02]  /*0e30*/  @!P0 LDS R17, [R9+0x1f8] ;  /* 0x0001f80009118984 */ /* 0x000fe40000000800 */
[----:B------:R-:W-:Y:S02]  /*0e40*/  @!P5 IADD3 R2, PT, PT, R2, R19, RZ ;  /* 0x000000130202d210 */ /* 0x000fe40007ffe0ff */
[----:B------:R-:W-:Y:S01]  /*0e50*/  ISETP.GE.U32.OR P5, PT, R24, UR10, !P3 ;  /* 0x0000000a18007c0c */ /* 0x000fe2000dfa6470 */
[----:B------:R-:W-:Y:S01]  /*0e60*/  @!P0 LDS R19, [R8+0x1f8] ;  /* 0x0001f80008138984 */ /* 0x000fe20000000800 */
[----:B------:R-:W-:-:S03]  /*0e70*/  ISETP.GE.U32.OR P3, PT, R12, UR10, !P3 ;  /* 0x0000000a0c007c0c */ /* 0x000fc6000df66470 */
[----:B------:R-:W-:Y:S01]  /*0e80*/  @!P1 LDS R21, [R9+0x1fc] ;  /* 0x0001fc0009159984 */ /* 0x000fe20000000800 */
[----:B0-----:R-:W-:Y:S02]  /*0e90*/  @!P6 IMAD.IADD R3, R3, 0x1, R16 ;  /* 0x000000010303e824 */ /* 0x001fe400078e0210 */
[----:B-----5:R-:W-:-:S05]  /*0ea0*/  @!P6 IMAD.IADD R2, R2, 0x1, R23 ;  /* 0x000000010202e824 */ /* 0x020fca00078e0217 */
[----:B------:R-:W0:Y:S01]  /*0eb0*/  @!P5 LDS R6, [R10+0x184] ;  /* 0x000184000a06d984 */ /* 0x000e220000000800 */
[----:B------:R-:W-:Y:S02]  /*0ec0*/  @!P4 IMAD.IADD R3, R3, 0x1, R18 ;  /* 0x000000010303c824 */ /* 0x000fe400078e0212 */
[----:B-1----:R-:W-:Y:S01]  /*0ed0*/  @!P6 IMAD.IADD R0, R0, 0x1, R25 ;  /* 0x000000010000e824 */ /* 0x002fe200078e0219 */
[----:B------:R-:W-:Y:S01]  /*0ee0*/  ISETP.GE.U32.OR P6, PT, R24, UR10, !P2 ;  /* 0x0000000a18007c0c */ /* 0x000fe2000d7c6470 */
[----:B------:R-:W-:Y:S01]  /*0ef0*/  @!P4 IMAD.IADD R2, R2, 0x1, R27 ;  /* 0x000000010202c824 */ /* 0x000fe200078e021b */
[----:B------:R-:W1:Y:S01]  /*0f00*/  @!P5 LDS R11, [R9+0x184] ;  /* 0x00018400090bd984 */ /* 0x000e620000000800 */
[----:B------:R-:W-:Y:S01]  /*0f10*/  @!P4 IMAD.IADD R0, R0, 0x1, R29 ;  /* 0x000000010000c824 */ /* 0x000fe200078e021d */
[C---:B------:R-:W-:Y:S02]  /*0f20*/  ISETP.GE.U32.AND P4, PT, R12.reuse, UR10, PT ;  /* 0x0000000a0c007c0c */ /* 0x040fe4000bf86070 */
[----:B------:R-:W2:Y:S01]  /*0f30*/  @!P5 LDS R7, [R8+0x184] ;  /* 0x000184000807d984 */ /* 0x000ea20000000800 */
[----:B------:R-:W-:-:S02]  /*0f40*/  ISETP.GE.U32.OR P2, PT, R12, UR10, !P2 ;  /* 0x0000000a0c007c0c */ /* 0x000fc4000d746470 */
[----:B------:R-:W-:Y:S01]  /*0f50*/  ISETP.LT.OR P4, PT, R4, RZ, P4 ;  /* 0x000000ff0400720c */ /* 0x000fe20002781670 */
[----:B------:R-:W-:Y:S04]  /*0f60*/  @!P1 LDS R12, [R10+0x1fc] ;  /* 0x0001fc000a0c9984 */ /* 0x000fe80000000800 */
[----:B------:R-:W3:Y:S04]  /*0f70*/  @!P6 LDS R4, [R10+0x188] ;  /* 0x000188000a04e984 */ /* 0x000ee80000000800 */
[----:B------:R-:W4:Y:S04]  /*0f80*/  @!P6 LDS R13, [R9+0x188] ;  /* 0x00018800090de984 */ /* 0x000f280000000800 */
[----:B------:R-:W5:Y:S04]  /*0f90*/  @!P6 LDS R15, [R8+0x188] ;  /* 0x00018800080fe984 */ /* 0x000f680000000800 */
[----:B------:R-:W5:Y:S04]  /*0fa0*/  @!P1 LDS R23, [R8+0x1fc] ;  /* 0x0001fc0008179984 */ /* 0x000f680000000800 */
[----:B------:R-:W5:Y:S04]  /*0fb0*/  @!P4 LDS R16, [R10+0x200] ;  /* 0x000200000a10c984 */ /* 0x000f680000000800 */
[----:B------:R-:W5:Y:S01]  /*0fc0*/  @!P4 LDS R27, [R8+0x200] ;  /* 0x00020000081bc984 */ /* 0x000f620000000800 */
[----:B0-----:R-:W-:-:S03]  /*0fd0*/  @!P5 IMAD.IADD R3, R3, 0x1, R6 ;  /* 0x000000010303d824 */ /* 0x001fc600078e0206 */
[----:B------:R-:W0:Y:S04]  /*0fe0*/  @!P4 LDS R25, [R9+0x200] ;  /* 0x000200000919c984 */ /* 0x000e280000000800 */
[----:B------:R-:W0:Y:S01]  /*0ff0*/  @!P3 LDS R18, [R10+0x204] ;  /* 0x000204000a12b984 */ /* 0x000e220000000800 */
[----:B-1----:R-:W-:-:S03]  /*1000*/  @!P5 IADD3 R2, PT, PT, R2, R11, RZ ;  /* 0x0000000b0202d210 */ /* 0x002fc60007ffe0ff */
[----:B------:R-:W1:Y:S01]  /*1010*/  @!P3 LDS R29, [R9+0x204] ;  /* 0x00020400091db984 */ /* 0x000e620000000800 */
[----:B--2---:R-:W-:-:S03]  /*1020*/  @!P5 IMAD.IADD R0, R0, 0x1, R7 ;  /* 0x000000010000d824 */ /* 0x004fc600078e0207 */
[----:B------:R-:W2:Y:S04]  /*1030*/  @!P3 LDS R20, [R8+0x204] ;  /* 0x000204000814b984 */ /* 0x000ea80000000800 */
[----:B------:R-:W2:Y:S01]  /*1040*/  @!P2 LDS R22, [R10+0x208] ;  /* 0x000208000a16a984 */ /* 0x000ea20000000800 */
[----:B---3--:R-:W-:-:S03]  /*1050*/  @!P6 IMAD.IADD R3, R3, 0x1, R4 ;  /* 0x000000010303e824 */ /* 0x008fc600078e0204 */
[----:B------:R-:W3:Y:S01]  /*1060*/  @!P2 LDS R24, [R9+0x208] ;  /* 0x000208000918a984 */ /* 0x000ee20000000800 */
[----:B----4-:R-:W-:Y:S01]  /*1070*/  @!P6 IMAD.IADD R2, R2, 0x1, R13 ;  /* 0x000000010202e824 */ /* 0x010fe200078e020d */
[----:B------:R-:W-:Y:S02]  /*1080*/  @!P0 IADD3 R3, PT, PT, R3, R14, RZ ;  /* 0x0000000e03038210 */ /* 0x000fe40007ffe0ff */
[----:B------:R-:W4:Y:S01]  /*1090*/  @!P2 LDS R26, [R8+0x208] ;  /* 0x00020800081aa984 */ /* 0x000f220000000800 */
[----:B-----5:R-:W-:Y:S02]  /*10a0*/  @!P6 IMAD.IADD R0, R0, 0x1, R15 ;  /* 0x000000010000e824 */ /* 0x020fe400078e020f */
[----:B------:R-:W-:Y:S02]  /*10b0*/  @!P0 IMAD.IADD R2, R2, 0x1, R17 ;  /* 0x0000000102028824 */ /* 0x000fe400078e0211 */
[----:B------:R-:W-:Y:S01]  /*10c0*/  @!P0 IMAD.IADD R0, R0, 0x1, R19 ;  /* 0x0000000100008824 */ /* 0x000fe200078e0213 */
[----:B------:R-:W-:Y:S01]  /*10d0*/  BAR.SYNC.DEFER_BLOCKING 0x0 ;  /* 0x0000000000007b1d */ /* 0x000fe20000010000 */
[----:B------:R-:W-:Y:S01]  /*10e0*/  @!P1 IMAD.IADD R3, R3, 0x1, R12 ;  /* 0x0000000103039824 */ /* 0x000fe200078e020c */
[----:B------:R-:W-:Y:S01]  /*10f0*/  @!P1 IADD3 R2, PT, PT, R2, R21, RZ ;  /* 0x0000001502029210 */ /* 0x000fe20007ffe0ff */
[----:B------:R-:W-:Y:S01]  /*1100*/  @!P1 IMAD.IADD R0, R0, 0x1, R23 ;  /* 0x0000000100009824 */ /* 0x000fe200078e0217 */
[----:B------:R-:W-:Y:S01]  /*1110*/  IADD3 R4, P0, PT, R5, UR4, RZ ;  /* 0x0000000405047c10 */ /* 0x000fe2000ff1e0ff */
[----:B------:R-:W-:-:S03]  /*1120*/  @!P4 IMAD.IADD R3, R3, 0x1, R16 ;  /* 0x000000010303c824 */ /* 0x000fc600078e0210 */
[----:B------:R-:W-:Y:S01]  /*1130*/  @!P4 IADD3 R0, PT, PT, R0, R27, RZ ;  /* 0x0000001b0000c210 */ /* 0x000fe20007ffe0ff */
[----:B0-----:R-:W-:Y:S01]  /*1140*/  @!P4 IMAD.IADD R2, R2, 0x1, R25 ;  /* 0x000000010202c824 */ /* 0x001fe200078e0219 */
[----:B------:R-:W-:Y:S01]  /*1150*/  LEA.HI.X.SX32 R5, R5, UR5, 0x1, P0 ;  /* 0x0000000505057c11 */ /* 0x000fe200080f0eff */
[----:B------:R-:W-:Y:S02]  /*1160*/  @!P3 IMAD.IADD R3, R3, 0x1, R18 ;  /* 0x000000010303b824 */ /* 0x000fe400078e0212 */
[----:B-1----:R-:W-:Y:S02]  /*1170*/  @!P3 IMAD.IADD R2, R2, 0x1, R29 ;  /* 0x000000010202b824 */ /* 0x002fe400078e021d */
[----:B--2---:R-:W-:Y:S01]  /*1180*/  @!P3 IMAD.IADD R0, R0, 0x1, R20 ;  /* 0x000000010000b824 */ /* 0x004fe200078e0214 */
[----:B------:R-:W-:Y:S01]  /*1190*/  @!P2 IADD3 R3, PT, PT, R3, R22, RZ ;  /* 0x000000160303a210 */ /* 0x000fe20007ffe0ff */
[----:B---3--:R-:W-:-:S04]  /*11a0*/  @!P2 IMAD.IADD R2, R2, 0x1, R24 ;  /* 0x000000010202a824 */ /* 0x008fc800078e0218 */
[----:B------:R-:W-:-:S04]  /*11b0*/  IMAD.HI R3, R3, 0x51eb851f, RZ ;  /* 0x51eb851f03037827 */ /* 0x000fc800078e02ff */
[----:B----4-:R-:W-:Y:S02]  /*11c0*/  @!P2 IMAD.IADD R0, R0, 0x1, R26 ;  /* 0x000000010000a824 */ /* 0x010fe400078e021a */
[----:B------:R-:W-:-:S04]  /*11d0*/  IMAD.HI R2, R2, 0x51eb851f, RZ ;  /* 0x51eb851f02027827 */ /* 0x000fc800078e02ff */
[----:B------:R-:W-:Y:S01]  /*11e0*/  IMAD.HI R6, R0, 0x51eb851f, RZ ;  /* 0x51eb851f00067827 */ /* 0x000fe200078e02ff */
[----:B------:R-:W-:Y:S02]  /*11f0*/  SHF.R.U32.HI R0, RZ, 0x1f, R3 ;  /* 0x0000001fff007819 */ /* 0x000fe40000011603 */
[----:B------:R-:W-:Y:S02]  /*1200*/  SHF.R.U32.HI R7, RZ, 0x1f, R2 ;  /* 0x0000001fff077819 */ /* 0x000fe40000011602 */
[----:B------:R-:W-:Y:S02]  /*1210*/  SHF.R.U32.HI R9, RZ, 0x1f, R6 ;  /* 0x0000001fff097819 */ /* 0x000fe40000011606 */
[----:B------:R-:W-:Y:S02]  /*1220*/  LEA.HI R3, R3, R0, RZ, 0x1d ;  /* 0x0000000003037211 */ /* 0x000fe400078fe8ff */
[----:B------:R-:W-:Y:S02]  /*1230*/  LEA.HI R7, R2, R7, RZ, 0x1d ;  /* 0x0000000702077211 */ /* 0x000fe400078fe8ff */
[----:B------:R-:W-:Y:S01]  /*1240*/  LEA.HI R9, R6, R9, RZ, 0x1d ;  /* 0x0000000906097211 */ /* 0x000fe200078fe8ff */
[----:B------:R-:W-:Y:S04]  /*1250*/  STG.E.U8 desc[UR8][R4.64], R3 ;  /* 0x0000000304007986 */ /* 0x000fe8000c101108 */
[----:B------:R-:W-:Y:S04]  /*1260*/  STG.E.U8 desc[UR8][R4.64+0x1], R7 ;  /* 0x0000010704007986 */ /* 0x000fe8000c101108 */
[----:B------:R-:W-:Y:S01]  /*1270*/  STG.E.U8 desc[UR8][R4.64+0x2], R9 ;  /* 0x0000020904007986 */ /* 0x000fe2000c101108 */
[----:B------:R-:W-:Y:S05]  /*1280*/  EXIT ;  /* 0x000000000000794d */ /* 0x000fea0003800000 */
.L_x_3:
[----:B------:R-:W-:-:S00]  /*1290*/  BRA `(.L_x_3) ;  /* 0xfffffffc00fc7947 */ /* 0x000fc0000383ffff */
[----:B------:R-:W-:-:S00]  /*12a0*/  NOP ;  /* 0x0000000000007918 */ /* 0x000fc00000000000 */
        /* <DEDUP_REMOVED lines=13> */
.L_x_4:


//--------------------- .nv.shared._Z24smothing_filter_ParaleloPhS_iii --------------------------
	.section	.nv.shared._Z24smothing_filter_ParaleloPhS_iii,"aw",@nobits
	.sectionflags	@""
	.align	4
.nv.shared._Z24smothing_filter_ParaleloPhS_iii:
	.zero		13312


//--------------------- .nv.shared.reserved.0     --------------------------
	.section	.nv.shared.reserved.0,"aw",@nobits
	.weak		__nv_reservedSMEM_offset_0_alias
	.size		__nv_reservedSMEM_offset_0_alias, 0, 64
	.other		__nv_reservedSMEM_offset_0_alias,@"STO_CUDA_RESERVED_SHARED STV_DEFAULT"
__nv_reservedSMEM_offset_0_alias:
	.zero		0
	.zero		64


//--------------------- .nv.constant0._Z24smothing_filter_ParaleloPhS_iii --------------------------
	.section	.nv.constant0._Z24smothing_filter_ParaleloPhS_iii,"a",@progbits
	.sectionflags	@""
	.align	4
.nv.constant0._Z24smothing_filter_ParaleloPhS_iii:
	.zero		924


//--------------------- SYMBOLS --------------------------

	.type		.nv.reservedSmem.offset0,@object
	.size		.nv.reservedSmem.offset0,0x4
	.type		.nv.reservedSmem.cap,@object
	.size		.nv.reservedSmem.cap,0x4
